//
// Generated by NVIDIA NVVM Compiler
//
// Compiler Build ID: CL-36424714
// Cuda compilation tools, release 13.0, V13.0.88
// Based on NVVM 20.0.0
//

.version 9.0
.target sm_100
.address_size 64

	// .globl	_Z9vectorAddPiS_S_
.const .align 4 .u32 factor;
// _ZZ6kernelPhiPjE4temp has been demoted

.visible .entry _Z9vectorAddPiS_S_(
	.param .u64 .ptr .align 1 _Z9vectorAddPiS_S__param_0,
	.param .u64 .ptr .align 1 _Z9vectorAddPiS_S__param_1,
	.param .u64 .ptr .align 1 _Z9vectorAddPiS_S__param_2
)
{
	.reg .b32 	%r<10>;
	.reg .b64 	%rd<11>;

	ld.param.u64 	%rd1, [_Z9vectorAddPiS_S__param_0];
	ld.param.u64 	%rd2, [_Z9vectorAddPiS_S__param_1];
	ld.param.u64 	%rd3, [_Z9vectorAddPiS_S__param_2];
	cvta.to.global.u64 	%rd4, %rd3;
	cvta.to.global.u64 	%rd5, %rd2;
	cvta.to.global.u64 	%rd6, %rd1;
	mov.u32 	%r1, %ctaid.x;
	mov.u32 	%r2, %ntid.x;
	mov.u32 	%r3, %tid.x;
	mad.lo.s32 	%r4, %r1, %r2, %r3;
	ld.const.u32 	%r5, [factor];
	mul.wide.s32 	%rd7, %r4, 4;
	add.s64 	%rd8, %rd6, %rd7;
	ld.global.u32 	%r6, [%rd8];
	add.s64 	%rd9, %rd5, %rd7;
	ld.global.u32 	%r7, [%rd9];
	add.s32 	%r8, %r7, %r6;
	mul.lo.s32 	%r9, %r8, %r5;
	add.s64 	%rd10, %rd4, %rd7;
	st.global.u32 	[%rd10], %r9;
	ret;

}
	// .globl	_Z9matrixAddPPiS0_S0_
.visible .entry _Z9matrixAddPPiS0_S0_(
	.param .u64 .ptr .align 1 _Z9matrixAddPPiS0_S0__param_0,
	.param .u64 .ptr .align 1 _Z9matrixAddPPiS0_S0__param_1,
	.param .u64 .ptr .align 1 _Z9matrixAddPPiS0_S0__param_2
)
{
	.reg .b32 	%r<12>;
	.reg .b64 	%rd<21>;

	ld.param.u64 	%rd1, [_Z9matrixAddPPiS0_S0__param_0];
	ld.param.u64 	%rd2, [_Z9matrixAddPPiS0_S0__param_1];
	ld.param.u64 	%rd3, [_Z9matrixAddPPiS0_S0__param_2];
	cvta.to.global.u64 	%rd4, %rd3;
	cvta.to.global.u64 	%rd5, %rd2;
	cvta.to.global.u64 	%rd6, %rd1;
	mov.u32 	%r1, %ctaid.x;
	mov.u32 	%r2, %ntid.x;
	mov.u32 	%r3, %tid.x;
	mad.lo.s32 	%r4, %r1, %r2, %r3;
	mov.u32 	%r5, %ctaid.y;
	mov.u32 	%r6, %ntid.y;
	mov.u32 	%r7, %tid.y;
	mad.lo.s32 	%r8, %r5, %r6, %r7;
	mul.wide.s32 	%rd7, %r4, 8;
	add.s64 	%rd8, %rd6, %rd7;
	ld.global.u64 	%rd9, [%rd8];
	cvta.to.global.u64 	%rd10, %rd9;
	mul.wide.u32 	%rd11, %r8, 4;
	add.s64 	%rd12, %rd10, %rd11;
	ld.global.u32 	%r9, [%rd12];
	add.s64 	%rd13, %rd5, %rd7;
	ld.global.u64 	%rd14, [%rd13];
	cvta.to.global.u64 	%rd15, %rd14;
	add.s64 	%rd16, %rd15, %rd11;
	ld.global.u32 	%r10, [%rd16];
	add.s32 	%r11, %r10, %r9;
	add.s64 	%rd17, %rd4, %rd7;
	ld.global.u64 	%rd18, [%rd17];
	cvta.to.global.u64 	%rd19, %rd18;
	add.s64 	%rd20, %rd19, %rd11;
	st.global.u32 	[%rd20], %r11;
	ret;

}
	// .globl	_Z6kernelPhiPj
.visible .entry _Z6kernelPhiPj(
	.param .u64 .ptr .align 1 _Z6kernelPhiPj_param_0,
	.param .u32 _Z6kernelPhiPj_param_1,
	.param .u64 .ptr .align 1 _Z6kernelPhiPj_param_2
)
{
	.reg .pred 	%p<7>;
	.reg .b16 	%rs<6>;
	.reg .b32 	%r<54>;
	.reg .b64 	%rd<15>;
	// demoted variable
	.shared .align 4 .b8 _ZZ6kernelPhiPjE4temp[1024];
	ld.param.u64 	%rd3, [_Z6kernelPhiPj_param_0];
	ld.param.u32 	%r14, [_Z6kernelPhiPj_param_1];
	ld.param.u64 	%rd2, [_Z6kernelPhiPj_param_2];
	cvta.to.global.u64 	%rd1, %rd3;
	mov.u32 	%r1, %tid.x;
	shl.b32 	%r15, %r1, 2;
	mov.u32 	%r16, _ZZ6kernelPhiPjE4temp;
	add.s32 	%r2, %r16, %r15;
	mov.b32 	%r17, 0;
	st.shared.u32 	[%r2], %r17;
	bar.sync 	0;
	mov.u32 	%r18, %ctaid.x;
	mov.u32 	%r19, %ntid.x;
	mad.lo.s32 	%r52, %r18, %r19, %r1;
	mov.u32 	%r20, %nctaid.x;
	mul.lo.s32 	%r4, %r19, %r20;
	setp.ge.s32 	%p1, %r52, %r14;
	@%p1 bra 	$L__BB2_7;
	add.s32 	%r21, %r52, %r4;
	max.s32 	%r22, %r14, %r21;
	setp.lt.s32 	%p2, %r21, %r14;
	selp.u32 	%r23, 1, 0, %p2;
	add.s32 	%r24, %r21, %r23;
	sub.s32 	%r25, %r22, %r24;
	div.u32 	%r26, %r25, %r4;
	add.s32 	%r5, %r26, %r23;
	and.b32  	%r27, %r5, 3;
	setp.eq.s32 	%p3, %r27, 3;
	@%p3 bra 	$L__BB2_4;
	add.s32 	%r28, %r5, 1;
	and.b32  	%r29, %r28, 3;
	neg.s32 	%r50, %r29;
$L__BB2_3:
	.pragma "nounroll";
	cvt.s64.s32 	%rd4, %r52;
	add.s64 	%rd5, %rd1, %rd4;
	ld.global.u8 	%rs1, [%rd5];
	mul.wide.u16 	%r30, %rs1, 4;
	add.s32 	%r32, %r16, %r30;
	atom.shared.add.u32 	%r33, [%r32], 1;
	add.s32 	%r52, %r52, %r4;
	add.s32 	%r50, %r50, 1;
	setp.ne.s32 	%p4, %r50, 0;
	@%p4 bra 	$L__BB2_3;
$L__BB2_4:
	setp.lt.u32 	%p5, %r5, 3;
	@%p5 bra 	$L__BB2_7;
	cvt.s64.s32 	%rd8, %r4;
	shl.b32 	%r47, %r4, 2;
$L__BB2_6:
	cvt.s64.s32 	%rd6, %r52;
	add.s64 	%rd7, %rd1, %rd6;
	ld.global.u8 	%rs2, [%rd7];
	mul.wide.u16 	%r34, %rs2, 4;
	add.s32 	%r36, %r16, %r34;
	atom.shared.add.u32 	%r37, [%r36], 1;
	add.s64 	%rd9, %rd7, %rd8;
	ld.global.u8 	%rs3, [%rd9];
	mul.wide.u16 	%r38, %rs3, 4;
	add.s32 	%r39, %r16, %r38;
	atom.shared.add.u32 	%r40, [%r39], 1;
	add.s64 	%rd10, %rd9, %rd8;
	ld.global.u8 	%rs4, [%rd10];
	mul.wide.u16 	%r41, %rs4, 4;
	add.s32 	%r42, %r16, %r41;
	atom.shared.add.u32 	%r43, [%r42], 1;
	add.s64 	%rd11, %rd10, %rd8;
	ld.global.u8 	%rs5, [%rd11];
	mul.wide.u16 	%r44, %rs5, 4;
	add.s32 	%r45, %r16, %r44;
	atom.shared.add.u32 	%r46, [%r45], 1;
	add.s32 	%r52, %r47, %r52;
	setp.lt.s32 	%p6, %r52, %r14;
	@%p6 bra 	$L__BB2_6;
$L__BB2_7:
	cvta.to.global.u64 	%rd12, %rd2;
	bar.sync 	0;
	mul.wide.u32 	%rd13, %r1, 4;
	add.s64 	%rd14, %rd12, %rd13;
	ld.shared.u32 	%r48, [%r2];
	atom.global.add.u32 	%r49, [%rd14], %r48;
	ret;

}


// ===== COMPILED SASS (sm_100) =====

	.target	sm_100

	.elftype	@"ET_EXEC"


//--------------------- .note.nv.tkinfo           --------------------------
	.section	.note.nv.tkinfo,"",@"SHT_NOTE"
	.sectionflags	@"SHF_NOTE_NV_TKINFO"
	.tkinfo
        /*0018*/ 	.word	0x00000002
        /*0030*/ 	.string	""
        /*0030*/ 	.string	"ptxas"
        /*0030*/ 	.string	"Cuda compilation tools, release 13.0, V13.0.88"
        /*0030*/ 	.string	"Build cuda_13.0.r13.0/compiler.36424714_0"
        /*0030*/ 	.string	"-arch sm_100 -m 64 "



//--------------------- .note.nv.cuinfo           --------------------------
	.section	.note.nv.cuinfo,"",@"SHT_NOTE"
	.sectionflags	@"SHF_NOTE_NV_CUINFO"
        /*0018*/ 	.short	0x0002
        /*001a*/ 	.short	0x0064
        /*001c*/ 	.short	0x0082
	.zero		2


//--------------------- .nv.info                  --------------------------
	.section	.nv.info,"",@"SHT_CUDA_INFO"
	.align	4


	//----- nvinfo : EIATTR_REGCOUNT
	.align		4
        /*0000*/ 	.byte	0x04, 0x2f
        /*0002*/ 	.short	(.L_2 - .L_1)
	.align		4
.L_1:
        /*0004*/ 	.word	index@(_Z9vectorAddPiS_S_)
        /*0008*/ 	.word	0x0000000c


	//----- nvinfo : EIATTR_FRAME_SIZE
	.align		4
.L_2:
        /*000c*/ 	.byte	0x04, 0x11
        /*000e*/ 	.short	(.L_4 - .L_3)
	.align		4
.L_3:
        /*0010*/ 	.word	index@(_Z9vectorAddPiS_S_)
        /*0014*/ 	.word	0x00000000


	//----- nvinfo : EIATTR_REGCOUNT
	.align		4
.L_4:
        /*0018*/ 	.byte	0x04, 0x2f
        /*001a*/ 	.short	(.L_6 - .L_5)
	.align		4
.L_5:
        /*001c*/ 	.word	index@(_Z9matrixAddPPiS0_S0_)
        /*0020*/ 	.word	0x00000010


	//----- nvinfo : EIATTR_FRAME_SIZE
	.align		4
.L_6:
        /*0024*/ 	.byte	0x04, 0x11
        /*0026*/ 	.short	(.L_8 - .L_7)
	.align		4
.L_7:
        /*0028*/ 	.word	index@(_Z9matrixAddPPiS0_S0_)
        /*002c*/ 	.word	0x00000000


	//----- nvinfo : EIATTR_REGCOUNT
	.align		4
.L_8:
        /*0030*/ 	.byte	0x04, 0x2f
        /*0032*/ 	.short	(.L_10 - .L_9)
	.align		4
.L_9:
        /*0034*/ 	.word	index@(_Z6kernelPhiPj)
        /*0038*/ 	.word	0x00000014


	//----- nvinfo : EIATTR_FRAME_SIZE
	.align		4
.L_10:
        /*003c*/ 	.byte	0x04, 0x11
        /*003e*/ 	.short	(.L_12 - .L_11)
	.align		4
.L_11:
        /*0040*/ 	.word	index@(_Z6kernelPhiPj)
        /*0044*/ 	.word	0x00000000


	//----- nvinfo : EIATTR_MIN_STACK_SIZE
	.align		4
.L_12:
        /*0048*/ 	.byte	0x04, 0x12
        /*004a*/ 	.short	(.L_14 - .L_13)
	.align		4
.L_13:
        /*004c*/ 	.word	index@(_Z6kernelPhiPj)
        /*0050*/ 	.word	0x00000000


	//----- nvinfo : EIATTR_MIN_STACK_SIZE
	.align		4
.L_14:
        /*0054*/ 	.byte	0x04, 0x12
        /*0056*/ 	.short	(.L_16 - .L_15)
	.align		4
.L_15:
        /*0058*/ 	.word	index@(_Z9matrixAddPPiS0_S0_)
        /*005c*/ 	.word	0x00000000


	//----- nvinfo : EIATTR_MIN_STACK_SIZE
	.align		4
.L_16:
        /*0060*/ 	.byte	0x04, 0x12
        /*0062*/ 	.short	(.L_18 - .L_17)
	.align		4
.L_17:
        /*0064*/ 	.word	index@(_Z9vectorAddPiS_S_)
        /*0068*/ 	.word	0x00000000
.L_18:


//--------------------- .nv.compat                --------------------------
	.section	.nv.compat,"",@"SHT_CUDA_COMPAT_INFO"
	.align	4
        /*0000*/ 	.byte	0x02, 0x09, 0x00, 0x00, 0x02, 0x02, 0x01, 0x00, 0x02, 0x05, 0x05, 0x00, 0x03, 0x07, 0x01, 0x01
        /*0010*/ 	.byte	0x02, 0x03, 0x00, 0x00, 0x02, 0x06, 0x01, 0x00, 0x04, 0x0b, 0x08, 0x00, 0x09, 0x00, 0x00, 0x00
        /*0020*/ 	.byte	0x00, 0x00, 0x00, 0x00


//--------------------- .nv.info._Z6kernelPhiPj   --------------------------
	.section	.nv.info._Z6kernelPhiPj,"",@"SHT_CUDA_INFO"
	.sectionflags	@""
	.align	4


	//----- nvinfo : EIATTR_CUDA_API_VERSION
	.align		4
        /*0000*/ 	.byte	0x04, 0x37
        /*0002*/ 	.short	(.L_20 - .L_19)
.L_19:
        /*0004*/ 	.word	0x00000082


	//----- nvinfo : EIATTR_KPARAM_INFO
	.align		4
.L_20:
        /*0008*/ 	.byte	0x04, 0x17
        /*000a*/ 	.short	(.L_22 - .L_21)
.L_21:
        /*000c*/ 	.word	0x00000000
        /*0010*/ 	.short	0x0002
        /*0012*/ 	.short	0x0010
        /*0014*/ 	.byte	0x00, 0xf5, 0x21, 0x00


	//----- nvinfo : EIATTR_KPARAM_INFO
	.align		4
.L_22:
        /*0018*/ 	.byte	0x04, 0x17
        /*001a*/ 	.short	(.L_24 - .L_23)
.L_23:
        /*001c*/ 	.word	0x00000000
        /*0020*/ 	.short	0x0001
        /*0022*/ 	.short	0x0008
        /*0024*/ 	.byte	0x00, 0xf0, 0x11, 0x00


	//----- nvinfo : EIATTR_KPARAM_INFO
	.align		4
.L_24:
        /*0028*/ 	.byte	0x04, 0x17
        /*002a*/ 	.short	(.L_26 - .L_25)
.L_25:
        /*002c*/ 	.word	0x00000000
        /*0030*/ 	.short	0x0000
        /*0032*/ 	.short	0x0000
        /*0034*/ 	.byte	0x00, 0xf5, 0x21, 0x00


	//----- nvinfo : EIATTR_SPARSE_MMA_MASK
	.align		4
.L_26:
        /*0038*/ 	.byte	0x03, 0x50
        /*003a*/ 	.short	0x0000


	//----- nvinfo : EIATTR_MAXREG_COUNT
	.align		4
        /*003c*/ 	.byte	0x03, 0x1b
        /*003e*/ 	.short	0x00ff


	//----- nvinfo : EIATTR_NUM_BARRIERS
	.align		4
        /*0040*/ 	.byte	0x02, 0x4c
        /*0042*/ 	.byte	0x01
	.zero		1


	//----- nvinfo : EIATTR_MERCURY_ISA_VERSION
	.align		4
        /*0044*/ 	.byte	0x03, 0x5f
        /*0046*/ 	.short	0x0101


	//----- nvinfo : EIATTR_VRC_CTA_INIT_COUNT
	.align		4
        /*0048*/ 	.byte	0x02, 0x4a
	.zero		1
	.zero		1


	//----- nvinfo : EIATTR_EXIT_INSTR_OFFSETS
	.align		4
        /*004c*/ 	.byte	0x04, 0x1c
        /*004e*/ 	.short	(.L_28 - .L_27)


	//   ....[0]....
.L_27:
        /*0050*/ 	.word	0x000005d0


	//----- nvinfo : EIATTR_CRS_STACK_SIZE
	.align		4
.L_28:
        /*0054*/ 	.byte	0x04, 0x1e
        /*0056*/ 	.short	(.L_30 - .L_29)
.L_29:
        /*0058*/ 	.word	0x00000000


	//----- nvinfo : EIATTR_CBANK_PARAM_SIZE
	.align		4
.L_30:
        /*005c*/ 	.byte	0x03, 0x19
        /*005e*/ 	.short	0x0018


	//----- nvinfo : EIATTR_PARAM_CBANK
	.align		4
        /*0060*/ 	.byte	0x04, 0x0a
        /*0062*/ 	.short	(.L_32 - .L_31)
	.align		4
.L_31:
        /*0064*/ 	.word	index@(.nv.constant0._Z6kernelPhiPj)
        /*0068*/ 	.short	0x0380
        /*006a*/ 	.short	0x0018


	//----- nvinfo : EIATTR_SW_WAR
	.align		4
.L_32:
        /*006c*/ 	.byte	0x04, 0x36
        /*006e*/ 	.short	(.L_34 - .L_33)
.L_33:
        /*0070*/ 	.word	0x00000008
.L_34:


//--------------------- .nv.info._Z9matrixAddPPiS0_S0_ --------------------------
	.section	.nv.info._Z9matrixAddPPiS0_S0_,"",@"SHT_CUDA_INFO"
	.sectionflags	@""
	.align	4


	//----- nvinfo : EIATTR_CUDA_API_VERSION
	.align		4
        /*0000*/ 	.byte	0x04, 0x37
        /*0002*/ 	.short	(.L_36 - .L_35)
.L_35:
        /*0004*/ 	.word	0x00000082


	//----- nvinfo : EIATTR_KPARAM_INFO
	.align		4
.L_36:
        /*0008*/ 	.byte	0x04, 0x17
        /*000a*/ 	.short	(.L_38 - .L_37)
.L_37:
        /*000c*/ 	.word	0x00000000
        /*0010*/ 	.short	0x0002
        /*0012*/ 	.short	0x0010
        /*0014*/ 	.byte	0x00, 0xf5, 0x21, 0x00


	//----- nvinfo : EIATTR_KPARAM_INFO
	.align		4
.L_38:
        /*0018*/ 	.byte	0x04, 0x17
        /*001a*/ 	.short	(.L_40 - .L_39)
.L_39:
        /*001c*/ 	.word	0x00000000
        /*0020*/ 	.short	0x0001
        /*0022*/ 	.short	0x0008
        /*0024*/ 	.byte	0x00, 0xf5, 0x21, 0x00


	//----- nvinfo : EIATTR_KPARAM_INFO
	.align		4
.L_40:
        /*0028*/ 	.byte	0x04, 0x17
        /*002a*/ 	.short	(.L_42 - .L_41)
.L_41:
        /*002c*/ 	.word	0x00000000
        /*0030*/ 	.short	0x0000
        /*0032*/ 	.short	0x0000
        /*0034*/ 	.byte	0x00, 0xf5, 0x21, 0x00


	//----- nvinfo : EIATTR_SPARSE_MMA_MASK
	.align		4
.L_42:
        /*0038*/ 	.byte	0x03, 0x50
        /*003a*/ 	.short	0x0000


	//----- nvinfo : EIATTR_MAXREG_COUNT
	.align		4
        /*003c*/ 	.byte	0x03, 0x1b
        /*003e*/ 	.short	0x00ff


	//----- nvinfo : EIATTR_MERCURY_ISA_VERSION
	.align		4
        /*0040*/ 	.byte	0x03, 0x5f
        /*0042*/ 	.short	0x0101


	//----- nvinfo : EIATTR_VRC_CTA_INIT_COUNT
	.align		4
        /*0044*/ 	.byte	0x02, 0x4a
	.zero		1
	.zero		1


	//----- nvinfo : EIATTR_EXIT_INSTR_OFFSETS
	.align		4
        /*0048*/ 	.byte	0x04, 0x1c
        /*004a*/ 	.short	(.L_44 - .L_43)


	//   ....[0]....
.L_43:
        /*004c*/ 	.word	0x000001a0


	//----- nvinfo : EIATTR_CBANK_PARAM_SIZE
	.align		4
.L_44:
        /*0050*/ 	.byte	0x03, 0x19
        /*0052*/ 	.short	0x0018


	//----- nvinfo : EIATTR_PARAM_CBANK
	.align		4
        /*0054*/ 	.byte	0x04, 0x0a
        /*0056*/ 	.short	(.L_46 - .L_45)
	.align		4
.L_45:
        /*0058*/ 	.word	index@(.nv.constant0._Z9matrixAddPPiS0_S0_)
        /*005c*/ 	.short	0x0380
        /*005e*/ 	.short	0x0018


	//----- nvinfo : EIATTR_SW_WAR
	.align		4
.L_46:
        /*0060*/ 	.byte	0x04, 0x36
        /*0062*/ 	.short	(.L_48 - .L_47)
.L_47:
        /*0064*/ 	.word	0x00000008
.L_48:


//--------------------- .nv.info._Z9vectorAddPiS_S_ --------------------------
	.section	.nv.info._Z9vectorAddPiS_S_,"",@"SHT_CUDA_INFO"
	.sectionflags	@""
	.align	4


	//----- nvinfo : EIATTR_CUDA_API_VERSION
	.align		4
        /*0000*/ 	.byte	0x04, 0x37
        /*0002*/ 	.short	(.L_50 - .L_49)
.L_49:
        /*0004*/ 	.word	0x00000082


	//----- nvinfo : EIATTR_KPARAM_INFO
	.align		4
.L_50:
        /*0008*/ 	.byte	0x04, 0x17
        /*000a*/ 	.short	(.L_52 - .L_51)
.L_51:
        /*000c*/ 	.word	0x00000000
        /*0010*/ 	.short	0x0002
        /*0012*/ 	.short	0x0010
        /*0014*/ 	.byte	0x00, 0xf5, 0x21, 0x00


	//----- nvinfo : EIATTR_KPARAM_INFO
	.align		4
.L_52:
        /*0018*/ 	.byte	0x04, 0x17
        /*001a*/ 	.short	(.L_54 - .L_53)
.L_53:
        /*001c*/ 	.word	0x00000000
        /*0020*/ 	.short	0x0001
        /*0022*/ 	.short	0x0008
        /*0024*/ 	.byte	0x00, 0xf5, 0x21, 0x00


	//----- nvinfo : EIATTR_KPARAM_INFO
	.align		4
.L_54:
        /*0028*/ 	.byte	0x04, 0x17
        /*002a*/ 	.short	(.L_56 - .L_55)
.L_55:
        /*002c*/ 	.word	0x00000000
        /*0030*/ 	.short	0x0000
        /*0032*/ 	.short	0x0000
        /*0034*/ 	.byte	0x00, 0xf5, 0x21, 0x00


	//----- nvinfo : EIATTR_SPARSE_MMA_MASK
	.align		4
.L_56:
        /*0038*/ 	.byte	0x03, 0x50
        /*003a*/ 	.short	0x0000


	//----- nvinfo : EIATTR_MAXREG_COUNT
	.align		4
        /*003c*/ 	.byte	0x03, 0x1b
        /*003e*/ 	.short	0x00ff


	//----- nvinfo : EIATTR_MERCURY_ISA_VERSION
	.align		4
        /*0040*/ 	.byte	0x03, 0x5f
        /*0042*/ 	.short	0x0101


	//----- nvinfo : EIATTR_VRC_CTA_INIT_COUNT
	.align		4
        /*0044*/ 	.byte	0x02, 0x4a
	.zero		1
	.zero		1


	//----- nvinfo : EIATTR_EXIT_INSTR_OFFSETS
	.align		4
        /*0048*/ 	.byte	0x04, 0x1c
        /*004a*/ 	.short	(.L_58 - .L_57)


	//   ....[0]....
.L_57:
        /*004c*/ 	.word	0x00000120


	//----- nvinfo : EIATTR_CBANK_PARAM_SIZE
	.align		4
.L_58:
        /*0050*/ 	.byte	0x03, 0x19
        /*0052*/ 	.short	0x0018


	//----- nvinfo : EIATTR_PARAM_CBANK
	.align		4
        /*0054*/ 	.byte	0x04, 0x0a
        /*0056*/ 	.short	(.L_60 - .L_59)
	.align		4
.L_59:
        /*0058*/ 	.word	index@(.nv.constant0._Z9vectorAddPiS_S_)
        /*005c*/ 	.short	0x0380
        /*005e*/ 	.short	0x0018


	//----- nvinfo : EIATTR_SW_WAR
	.align		4
.L_60:
        /*0060*/ 	.byte	0x04, 0x36
        /*0062*/ 	.short	(.L_62 - .L_61)
.L_61:
        /*0064*/ 	.word	0x00000008
.L_62:


//--------------------- .nv.callgraph             --------------------------
	.section	.nv.callgraph,"",@"SHT_CUDA_CALLGRAPH"
	.align	4
	.sectionentsize	8
	.align		4
        /*0000*/ 	.word	0x00000000
	.align		4
        /*0004*/ 	.word	0xffffffff
	.align		4
        /*0008*/ 	.word	0x00000000
	.align		4
        /*000c*/ 	.word	0xfffffffe
	.align		4
        /*0010*/ 	.word	0x00000000
	.align		4
        /*0014*/ 	.word	0xfffffffd
	.align		4
        /*0018*/ 	.word	0x00000000
	.align		4
        /*001c*/ 	.word	0xfffffffc


//--------------------- .nv.constant3             --------------------------
	.section	.nv.constant3,"a",@progbits
	.align	4
.nv.constant3:
	.type		factor,@object
	.size		factor,(.L_0 - factor)
factor:
	.zero		4
.L_0:


//--------------------- .text._Z6kernelPhiPj      --------------------------
	.section	.text._Z6kernelPhiPj,"ax",@progbits
	.align	128
        .global         _Z6kernelPhiPj
        .type           _Z6kernelPhiPj,@function
        .size           _Z6kernelPhiPj,(.L_x_9 - _Z6kernelPhiPj)
        .other          _Z6kernelPhiPj,@"STO_CUDA_ENTRY STV_DEFAULT"
_Z6kernelPhiPj:
.text._Z6kernelPhiPj:
[----:B------:R-:W-:Y:S01]  /*0000*/  LDC R1, c[0x0][0x37c] ;  /* 0x0000df00ff017b82 */ /* 0x000fe20000000800 */
[----:B------:R-:W0:Y:S07]  /*0010*/  S2R R0, SR_TID.X ;  /* 0x0000000000007919 */ /* 0x000e2e0000002100 */
[----:B------:R-:W1:Y:S01]  /*0020*/  S2UR UR5, SR_CgaCtaId ;  /* 0x00000000000579c3 */ /* 0x000e620000008800 */
[----:B------:R-:W2:Y:S01]  /*0030*/  LDCU UR9, c[0x0][0x388] ;  /* 0x00007100ff0977ac */ /* 0x000ea20008000800 */
[----:B------:R-:W-:Y:S01]  /*0040*/  BSSY.RECONVERGENT B0, `(.L_x_0) ;  /* 0x0000053000007945 */ /* 0x000fe20003800200 */
[----:B------:R-:W-:Y:S01]  /*0050*/  UMOV UR4, 0x400 ;  /* 0x0000040000047882 */ /* 0x000fe20000000000 */
[----:B------:R-:W3:Y:S04]  /*0060*/  LDCU.64 UR6, c[0x0][0x358] ;  /* 0x00006b00ff0677ac */ /* 0x000ee80008000a00 */
[----:B------:R-:W4:Y:S01]  /*0070*/  S2UR UR8, SR_CTAID.X ;  /* 0x00000000000879c3 */ /* 0x000f220000002500 */
[----:B------:R-:W0:Y:S01]  /*0080*/  LDCU.64 UR10, c[0x0][0x380] ;  /* 0x00007000ff0a77ac */ /* 0x000e220008000a00 */
[----:B------:R-:W0:Y:S06]  /*0090*/  LDCU.64 UR12, c[0x0][0x380] ;  /* 0x00007000ff0c77ac */ /* 0x000e2c0008000a00 */
[----:B------:R-:W4:Y:S01]  /*00a0*/  LDC R7, c[0x0][0x360] ;  /* 0x0000d800ff077b82 */ /* 0x000f220000000800 */
[----:B-1----:R-:W-:Y:S01]  /*00b0*/  ULEA UR4, UR5, UR4, 0x18 ;  /* 0x0000000405047291 */ /* 0x002fe2000f8ec0ff */
[----:B------:R-:W1:Y:S05]  /*00c0*/  LDCU UR5, c[0x0][0x370] ;  /* 0x00006e00ff0577ac */ /* 0x000e6a0008000800 */
[----:B0-----:R-:W-:-:S05]  /*00d0*/  LEA R3, R0, UR4, 0x2 ;  /* 0x0000000400037c11 */ /* 0x001fca000f8e10ff */
[----:B------:R0:W-:Y:S01]  /*00e0*/  STS [R3], RZ ;  /* 0x000000ff03007388 */ /* 0x0001e20000000800 */
[C---:B----4-:R-:W-:Y:S02]  /*00f0*/  IMAD R5, R7.reuse, UR8, R0 ;  /* 0x0000000807057c24 */ /* 0x050fe4000f8e0200 */
[----:B-1----:R-:W-:Y:S01]  /*0100*/  IMAD R2, R7, UR5, RZ ;  /* 0x0000000507027c24 */ /* 0x002fe2000f8e02ff */
[----:B------:R-:W-:Y:S02]  /*0110*/  BAR.SYNC.DEFER_BLOCKING 0x0 ;  /* 0x0000000000007b1d */ /* 0x000fe40000010000 */
[----:B--2---:R-:W-:-:S13]  /*0120*/  ISETP.GE.AND P0, PT, R5, UR9, PT ;  /* 0x0000000905007c0c */ /* 0x004fda000bf06270 */
[----:B0--3--:R-:W-:Y:S05]  /*0130*/  @P0 BRA `(.L_x_1) ;  /* 0x00000004000c0947 */ /* 0x009fea0003800000 */
[----:B------:R-:W0:Y:S01]  /*0140*/  I2F.U32.RP R10, R2 ;  /* 0x00000002000a7306 */ /* 0x000e220000209000 */
[C---:B------:R-:W-:Y:S01]  /*0150*/  IMAD.IADD R4, R2.reuse, 0x1, R5 ;  /* 0x0000000102047824 */ /* 0x040fe200078e0205 */
[----:B------:R-:W-:Y:S01]  /*0160*/  ISETP.NE.U32.AND P2, PT, R2, RZ, PT ;  /* 0x000000ff0200720c */ /* 0x000fe20003f45070 */
[----:B------:R-:W-:Y:S01]  /*0170*/  IMAD.MOV R11, RZ, RZ, -R2 ;  /* 0x000000ffff0b7224 */ /* 0x000fe200078e0a02 */
[----:B------:R-:W-:Y:S02]  /*0180*/  BSSY.RECONVERGENT B1, `(.L_x_2) ;  /* 0x0000025000017945 */ /* 0x000fe40003800200 */
[C---:B------:R-:W-:Y:S02]  /*0190*/  ISETP.GE.AND P0, PT, R4.reuse, UR9, PT ;  /* 0x0000000904007c0c */ /* 0x040fe4000bf06270 */
[----:B------:R-:W-:Y:S02]  /*01a0*/  VIMNMX R9, PT, PT, R4, UR9, !PT ;  /* 0x0000000904097c48 */ /* 0x000fe4000ffe0100 */
[----:B------:R-:W-:-:S04]  /*01b0*/  SEL R8, RZ, 0x1, P0 ;  /* 0x00000001ff087807 */ /* 0x000fc80000000000 */
[----:B------:R-:W-:Y:S01]  /*01c0*/  IADD3 R9, PT, PT, R9, -R4, -R8 ;  /* 0x8000000409097210 */ /* 0x000fe20007ffe808 */
[----:B0-----:R-:W0:Y:S02]  /*01d0*/  MUFU.RCP R10, R10 ;  /* 0x0000000a000a7308 */ /* 0x001e240000001000 */
[----:B0-----:R-:W-:-:S06]  /*01e0*/  VIADD R6, R10, 0xffffffe ;  /* 0x0ffffffe0a067836 */ /* 0x001fcc0000000000 */
[----:B------:R0:W1:Y:S02]  /*01f0*/  F2I.FTZ.U32.TRUNC.NTZ R7, R6 ;  /* 0x0000000600077305 */ /* 0x000064000021f000 */
[----:B0-----:R-:W-:Y:S02]  /*0200*/  IMAD.MOV.U32 R6, RZ, RZ, RZ ;  /* 0x000000ffff067224 */ /* 0x001fe400078e00ff */
[----:B-1----:R-:W-:-:S04]  /*0210*/  IMAD R11, R11, R7, RZ ;  /* 0x000000070b0b7224 */ /* 0x002fc800078e02ff */
[----:B------:R-:W-:-:S06]  /*0220*/  IMAD.HI.U32 R10, R7, R11, R6 ;  /* 0x0000000b070a7227 */ /* 0x000fcc00078e0006 */
[----:B------:R-:W-:-:S04]  /*0230*/  IMAD.HI.U32 R7, R10, R9, RZ ;  /* 0x000000090a077227 */ /* 0x000fc800078e00ff */
[----:B------:R-:W-:-:S04]  /*0240*/  IMAD.MOV R4, RZ, RZ, -R7 ;  /* 0x000000ffff047224 */ /* 0x000fc800078e0a07 */
[----:B------:R-:W-:-:S05]  /*0250*/  IMAD R9, R2, R4, R9 ;  /* 0x0000000402097224 */ /* 0x000fca00078e0209 */
[----:B------:R-:W-:-:S13]  /*0260*/  ISETP.GE.U32.AND P0, PT, R9, R2, PT ;  /* 0x000000020900720c */ /* 0x000fda0003f06070 */
[----:B------:R-:W-:Y:S02]  /*0270*/  @P0 IMAD.IADD R9, R9, 0x1, -R2 ;  /* 0x0000000109090824 */ /* 0x000fe400078e0a02 */
[----:B------:R-:W-:-:S03]  /*0280*/  @P0 VIADD R7, R7, 0x1 ;  /* 0x0000000107070836 */ /* 0x000fc60000000000 */
[----:B------:R-:W-:-:S13]  /*0290*/  ISETP.GE.U32.AND P1, PT, R9, R2, PT ;  /* 0x000000020900720c */ /* 0x000fda0003f26070 */
[----:B------:R-:W-:Y:S01]  /*02a0*/  @P1 VIADD R7, R7, 0x1 ;  /* 0x0000000107071836 */ /* 0x000fe20000000000 */
[----:B------:R-:W-:-:S05]  /*02b0*/  @!P2 LOP3.LUT R7, RZ, R2, RZ, 0x33, !PT ;  /* 0x00000002ff07a212 */ /* 0x000fca00078e33ff */
[----:B------:R-:W-:-:S05]  /*02c0*/  IMAD.IADD R4, R8, 0x1, R7 ;  /* 0x0000000108047824 */ /* 0x000fca00078e0207 */
[C---:B------:R-:W-:Y:S02]  /*02d0*/  LOP3.LUT R6, R4.reuse, 0x3, RZ, 0xc0, !PT ;  /* 0x0000000304067812 */ /* 0x040fe400078ec0ff */
[----:B------:R-:W-:Y:S02]  /*02e0*/  ISETP.GE.U32.AND P0, PT, R4, 0x3, PT ;  /* 0x000000030400780c */ /* 0x000fe40003f06070 */
[----:B------:R-:W-:-:S13]  /*02f0*/  ISETP.NE.AND P1, PT, R6, 0x3, PT ;  /* 0x000000030600780c */ /* 0x000fda0003f25270 */
[----:B------:R-:W-:Y:S05]  /*0300*/  @!P1 BRA `(.L_x_3) ;  /* 0x0000000000309947 */ /* 0x000fea0003800000 */
[----:B------:R-:W-:-:S05]  /*0310*/  VIADD R4, R4, 0x1 ;  /* 0x0000000104047836 */ /* 0x000fca0000000000 */
[----:B------:R-:W-:-:S05]  /*0320*/  LOP3.LUT R4, R4, 0x3, RZ, 0xc0, !PT ;  /* 0x0000000304047812 */ /* 0x000fca00078ec0ff */
[----:B------:R-:W-:-:S07]  /*0330*/  IMAD.MOV R4, RZ, RZ, -R4 ;  /* 0x000000ffff047224 */ /* 0x000fce00078e0a04 */
.L_x_4:
[----:B------:R-:W-:-:S04]  /*0340*/  IADD3 R6, P1, PT, R5, UR10, RZ ;  /* 0x0000000a05067c10 */ /* 0x000fc8000ff3e0ff */
[----:B------:R-:W-:-:S05]  /*0350*/  LEA.HI.X.SX32 R7, R5, UR11, 0x1, P1 ;  /* 0x0000000b05077c11 */ /* 0x000fca00088f0eff */
[----:B------:R-:W2:Y:S01]  /*0360*/  LDG.E.U8 R6, desc[UR6][R6.64] ;  /* 0x0000000606067981 */ /* 0x000ea2000c1e1100 */
[----:B------:R-:W-:Y:S02]  /*0370*/  VIADD R4, R4, 0x1 ;  /* 0x0000000104047836 */ /* 0x000fe40000000000 */
[----:B------:R-:W-:-:S03]  /*0380*/  IMAD.IADD R5, R2, 0x1, R5 ;  /* 0x0000000102057824 */ /* 0x000fc600078e0205 */
[----:B------:R-:W-:Y:S02]  /*0390*/  ISETP.NE.AND P1, PT, R4, RZ, PT ;  /* 0x000000ff0400720c */ /* 0x000fe40003f25270 */
[----:B0-2---:R-:W-:-:S05]  /*03a0*/  LEA R8, R6, UR4, 0x2 ;  /* 0x0000000406087c11 */ /* 0x005fca000f8e10ff */
[----:B------:R0:W-:Y:S06]  /*03b0*/  ATOMS.POPC.INC.32 RZ, [R8+URZ] ;  /* 0x0000000008ff7f8c */ /* 0x0001ec000d8000ff */
[----:B------:R-:W-:Y:S05]  /*03c0*/  @P1 BRA `(.L_x_4) ;  /* 0xfffffffc00dc1947 */ /* 0x000fea000383ffff */
.L_x_3:
[----:B------:R-:W-:Y:S05]  /*03d0*/  BSYNC.RECONVERGENT B1 ;  /* 0x0000000000017941 */ /* 0x000fea0003800200 */
.L_x_2:
[----:B------:R-:W-:Y:S05]  /*03e0*/  @!P0 BRA `(.L_x_1) ;  /* 0x0000000000608947 */ /* 0x000fea0003800000 */
[----:B------:R-:W-:-:S07]  /*03f0*/  SHF.R.S32.HI R17, RZ, 0x1f, R2 ;  /* 0x0000001fff117819 */ /* 0x000fce0000011402 */
.L_x_5:
[----:B------:R-:W-:-:S04]  /*0400*/  IADD3 R12, P0, PT, R5, UR12, RZ ;  /* 0x0000000c050c7c10 */ /* 0x000fc8000ff1e0ff */
[----:B------:R-:W-:Y:S02]  /*0410*/  LEA.HI.X.SX32 R13, R5, UR13, 0x1, P0 ;  /* 0x0000000d050d7c11 */ /* 0x000fe400080f0eff */
[----:B------:R-:W-:-:S03]  /*0420*/  IADD3 R6, P0, PT, R2, R12, RZ ;  /* 0x0000000c02067210 */ /* 0x000fc60007f1e0ff */
[----:B------:R-:W2:Y:S02]  /*0430*/  LDG.E.U8 R12, desc[UR6][R12.64] ;  /* 0x000000060c0c7981 */ /* 0x000ea4000c1e1100 */
[----:B------:R-:W-:Y:S01]  /*0440*/  IMAD.X R7, R17, 0x1, R13, P0 ;  /* 0x0000000111077824 */ /* 0x000fe200000e060d */
[----:B0-----:R-:W-:-:S04]  /*0450*/  IADD3 R8, P0, PT, R2, R6, RZ ;  /* 0x0000000602087210 */ /* 0x001fc80007f1e0ff */
[----:B------:R-:W3:Y:S01]  /*0460*/  LDG.E.U8 R6, desc[UR6][R6.64] ;  /* 0x0000000606067981 */ /* 0x000ee2000c1e1100 */
[----:B------:R-:W-:Y:S01]  /*0470*/  IMAD.X R9, R17, 0x1, R7, P0 ;  /* 0x0000000111097824 */ /* 0x000fe200000e0607 */
[----:B------:R-:W-:-:S04]  /*0480*/  IADD3 R10, P0, PT, R2, R8, RZ ;  /* 0x00000008020a7210 */ /* 0x000fc80007f1e0ff */
[----:B------:R-:W4:Y:S01]  /*0490*/  LDG.E.U8 R8, desc[UR6][R8.64] ;  /* 0x0000000608087981 */ /* 0x000f22000c1e1100 */
[----:B------:R-:W-:-:S05]  /*04a0*/  IMAD.X R11, R17, 0x1, R9, P0 ;  /* 0x00000001110b7824 */ /* 0x000fca00000e0609 */
[----:B------:R-:W5:Y:S01]  /*04b0*/  LDG.E.U8 R10, desc[UR6][R10.64] ;  /* 0x000000060a0a7981 */ /* 0x000f62000c1e1100 */
[----:B------:R-:W-:-:S05]  /*04c0*/  IMAD R5, R2, 0x4, R5 ;  /* 0x0000000402057824 */ /* 0x000fca00078e0205 */
[----:B------:R-:W-:Y:S02]  /*04d0*/  ISETP.GE.AND P0, PT, R5, UR9, PT ;  /* 0x0000000905007c0c */ /* 0x000fe4000bf06270 */
[----:B-12---:R-:W-:-:S05]  /*04e0*/  LEA R4, R12, UR4, 0x2 ;  /* 0x000000040c047c11 */ /* 0x006fca000f8e10ff */
[----:B------:R1:W-:Y:S01]  /*04f0*/  ATOMS.POPC.INC.32 RZ, [R4+URZ] ;  /* 0x0000000004ff7f8c */ /* 0x0003e2000d8000ff */
[----:B---3--:R-:W-:-:S05]  /*0500*/  LEA R14, R6, UR4, 0x2 ;  /* 0x00000004060e7c11 */ /* 0x008fca000f8e10ff */
[----:B------:R1:W-:Y:S01]  /*0510*/  ATOMS.POPC.INC.32 RZ, [R14+URZ] ;  /* 0x000000000eff7f8c */ /* 0x0003e2000d8000ff */
[----:B----4-:R-:W-:-:S05]  /*0520*/  LEA R15, R8, UR4, 0x2 ;  /* 0x00000004080f7c11 */ /* 0x010fca000f8e10ff */
[----:B------:R1:W-:Y:S01]  /*0530*/  ATOMS.POPC.INC.32 RZ, [R15+URZ] ;  /* 0x000000000fff7f8c */ /* 0x0003e2000d8000ff */
[----:B-----5:R-:W-:-:S05]  /*0540*/  LEA R16, R10, UR4, 0x2 ;  /* 0x000000040a107c11 */ /* 0x020fca000f8e10ff */
[----:B------:R1:W-:Y:S01]  /*0550*/  ATOMS.POPC.INC.32 RZ, [R16+URZ] ;  /* 0x0000000010ff7f8c */ /* 0x0003e2000d8000ff */
[----:B------:R-:W-:Y:S05]  /*0560*/  @!P0 BRA `(.L_x_5) ;  /* 0xfffffffc00a48947 */ /* 0x000fea000383ffff */
.L_x_1:
[----:B------:R-:W-:Y:S05]  /*0570*/  BSYNC.RECONVERGENT B0 ;  /* 0x0000000000007941 */ /* 0x000fea0003800200 */
.L_x_0:
[----:B------:R-:W-:Y:S08]  /*0580*/  BAR.SYNC.DEFER_BLOCKING 0x0 ;  /* 0x0000000000007b1d */ /* 0x000ff00000010000 */
[----:B-1----:R-:W1:Y:S01]  /*0590*/  LDC.64 R4, c[0x0][0x390] ;  /* 0x0000e400ff047b82 */ /* 0x002e620000000a00 */
[----:B------:R-:W2:Y:S01]  /*05a0*/  LDS R3, [R3] ;  /* 0x0000000003037984 */ /* 0x000ea20000000800 */
[----:B-1----:R-:W-:-:S05]  /*05b0*/  IMAD.WIDE.U32 R4, R0, 0x4, R4 ;  /* 0x0000000400047825 */ /* 0x002fca00078e0004 */
[----:B--2---:R-:W-:Y:S01]  /*05c0*/  REDG.E.ADD.STRONG.GPU desc[UR6][R4.64], R3 ;  /* 0x000000030400798e */ /* 0x004fe2000c12e106 */
[----:B------:R-:W-:Y:S05]  /*05d0*/  EXIT ;  /* 0x000000000000794d */ /* 0x000fea0003800000 */
.L_x_6:
[----:B------:R-:W-:-:S00]  /*05e0*/  BRA `(.L_x_6) ;  /* 0xfffffffc00fc7947 */ /* 0x000fc0000383ffff */
[----:B------:R-:W-:-:S00]  /*05f0*/  NOP ;  /* 0x0000000000007918 */ /* 0x000fc00000000000 */
        /* <DEDUP_REMOVED lines=8> */
.L_x_9:


//--------------------- .text._Z9matrixAddPPiS0_S0_ --------------------------
	.section	.text._Z9matrixAddPPiS0_S0_,"ax",@progbits
	.align	128
        .global         _Z9matrixAddPPiS0_S0_
        .type           _Z9matrixAddPPiS0_S0_,@function
        .size           _Z9matrixAddPPiS0_S0_,(.L_x_10 - _Z9matrixAddPPiS0_S0_)
        .other          _Z9matrixAddPPiS0_S0_,@"STO_CUDA_ENTRY STV_DEFAULT"
_Z9matrixAddPPiS0_S0_:
.text._Z9matrixAddPPiS0_S0_:
[----:B------:R-:W-:Y:S01]  /*0000*/  LDC R1, c[0x0][0x37c] ;  /* 0x0000df00ff017b82 */ /* 0x000fe20000000800 */
[----:B------:R-:W0:Y:S07]  /*0010*/  S2R R0, SR_TID.X ;  /* 0x0000000000007919 */ /* 0x000e2e0000002100 */
[----:B------:R-:W0:Y:S01]  /*0020*/  S2UR UR6, SR_CTAID.X ;  /* 0x00000000000679c3 */ /* 0x000e220000002500 */
[----:B------:R-:W1:Y:S07]  /*0030*/  LDCU.64 UR4, c[0x0][0x358] ;  /* 0x00006b00ff0477ac */ /* 0x000e6e0008000a00 */
[----:B------:R-:W0:Y:S08]  /*0040*/  LDC R5, c[0x0][0x360] ;  /* 0x0000d800ff057b82 */ /* 0x000e300000000800 */
[----:B------:R-:W2:Y:S08]  /*0050*/  LDC.64 R2, c[0x0][0x380] ;  /* 0x0000e000ff027b82 */ /* 0x000eb00000000a00 */
[----:B------:R-:W3:Y:S01]  /*0060*/  LDC.64 R6, c[0x0][0x388] ;  /* 0x0000e200ff067b82 */ /* 0x000ee20000000a00 */
[----:B0-----:R-:W-:-:S07]  /*0070*/  IMAD R5, R5, UR6, R0 ;  /* 0x0000000605057c24 */ /* 0x001fce000f8e0200 */
[----:B------:R-:W0:Y:S01]  /*0080*/  LDC.64 R10, c[0x0][0x390] ;  /* 0x0000e400ff0a7b82 */ /* 0x000e220000000a00 */
[----:B--2---:R-:W-:-:S06]  /*0090*/  IMAD.WIDE R2, R5, 0x8, R2 ;  /* 0x0000000805027825 */ /* 0x004fcc00078e0202 */
[----:B-1----:R-:W2:Y:S01]  /*00a0*/  LDG.E.64 R2, desc[UR4][R2.64] ;  /* 0x0000000402027981 */ /* 0x002ea2000c1e1b00 */
[----:B---3--:R-:W-:-:S06]  /*00b0*/  IMAD.WIDE R6, R5, 0x8, R6 ;  /* 0x0000000805067825 */ /* 0x008fcc00078e0206 */
[----:B------:R-:W3:Y:S01]  /*00c0*/  LDG.E.64 R6, desc[UR4][R6.64] ;  /* 0x0000000406067981 */ /* 0x000ee2000c1e1b00 */
[----:B------:R-:W1:Y:S01]  /*00d0*/  S2R R0, SR_TID.Y ;  /* 0x0000000000007919 */ /* 0x000e620000002200 */
[----:B------:R-:W1:Y:S08]  /*00e0*/  S2UR UR6, SR_CTAID.Y ;  /* 0x00000000000679c3 */ /* 0x000e700000002600 */
[----:B------:R-:W1:Y:S01]  /*00f0*/  LDC R13, c[0x0][0x364] ;  /* 0x0000d900ff0d7b82 */ /* 0x000e620000000800 */
[----:B0-----:R-:W-:-:S06]  /*0100*/  IMAD.WIDE R10, R5, 0x8, R10 ;  /* 0x00000008050a7825 */ /* 0x001fcc00078e020a */
[----:B------:R-:W4:Y:S01]  /*0110*/  LDG.E.64 R10, desc[UR4][R10.64] ;  /* 0x000000040a0a7981 */ /* 0x000f22000c1e1b00 */
[----:B-1----:R-:W-:-:S04]  /*0120*/  IMAD R13, R13, UR6, R0 ;  /* 0x000000060d0d7c24 */ /* 0x002fc8000f8e0200 */
[----:B--2---:R-:W-:-:S06]  /*0130*/  IMAD.WIDE.U32 R4, R13, 0x4, R2 ;  /* 0x000000040d047825 */ /* 0x004fcc00078e0002 */
[----:B------:R-:W2:Y:S01]  /*0140*/  LDG.E R4, desc[UR4][R4.64] ;  /* 0x0000000404047981 */ /* 0x000ea2000c1e1900 */
[----:B---3--:R-:W-:-:S06]  /*0150*/  IMAD.WIDE.U32 R8, R13, 0x4, R6 ;  /* 0x000000040d087825 */ /* 0x008fcc00078e0006 */
[----:B------:R-:W2:Y:S01]  /*0160*/  LDG.E R9, desc[UR4][R8.64] ;  /* 0x0000000408097981 */ /* 0x000ea2000c1e1900 */
[----:B----4-:R-:W-:Y:S01]  /*0170*/  IMAD.WIDE.U32 R2, R13, 0x4, R10 ;  /* 0x000000040d027825 */ /* 0x010fe200078e000a */
[----:B--2---:R-:W-:-:S05]  /*0180*/  IADD3 R7, PT, PT, R4, R9, RZ ;  /* 0x0000000904077210 */ /* 0x004fca0007ffe0ff */
[----:B------:R-:W-:Y:S01]  /*0190*/  STG.E desc[UR4][R2.64], R7 ;  /* 0x0000000702007986 */ /* 0x000fe2000c101904 */
[----:B------:R-:W-:Y:S05]  /*01a0*/  EXIT ;  /* 0x000000000000794d */ /* 0x000fea0003800000 */
.L_x_7:
        /* <DEDUP_REMOVED lines=13> */
.L_x_10:


//--------------------- .text._Z9vectorAddPiS_S_  --------------------------
	.section	.text._Z9vectorAddPiS_S_,"ax",@progbits
	.align	128
        .global         _Z9vectorAddPiS_S_
        .type           _Z9vectorAddPiS_S_,@function
        .size           _Z9vectorAddPiS_S_,(.L_x_11 - _Z9vectorAddPiS_S_)
        .other          _Z9vectorAddPiS_S_,@"STO_CUDA_ENTRY STV_DEFAULT"
_Z9vectorAddPiS_S_:
.text._Z9vectorAddPiS_S_:
        /* <DEDUP_REMOVED lines=9> */
[----:B------:R-:W4:Y:S01]  /*0090*/  LDCU UR6, c[0x3][URZ] ;  /* 0x00c00000ff0677ac */ /* 0x000f220008000800 */
[----:B--2---:R-:W-:-:S06]  /*00a0*/  IMAD.WIDE R2, R9, 0x4, R2 ;  /* 0x0000000409027825 */ /* 0x004fcc00078e0202 */
[----:B-1----:R-:W2:Y:S01]  /*00b0*/  LDG.E R2, desc[UR4][R2.64] ;  /* 0x0000000402027981 */ /* 0x002ea2000c1e1900 */
[----:B---3--:R-:W-:-:S06]  /*00c0*/  IMAD.WIDE R4, R9, 0x4, R4 ;  /* 0x0000000409047825 */ /* 0x008fcc00078e0204 */
[----:B------:R-:W2:Y:S01]  /*00d0*/  LDG.E R5, desc[UR4][R4.64] ;  /* 0x0000000404057981 */ /* 0x000ea2000c1e1900 */
[----:B0-----:R-:W-:Y:S01]  /*00e0*/  IMAD.WIDE R6, R9, 0x4, R6 ;  /* 0x0000000409067825 */ /* 0x001fe200078e0206 */
[----:B--2---:R-:W-:-:S05]  /*00f0*/  IADD3 R0, PT, PT, R2, R5, RZ ;  /* 0x0000000502007210 */ /* 0x004fca0007ffe0ff */
[----:B----4-:R-:W-:-:S05]  /*0100*/  IMAD R9, R0, UR6, RZ ;  /* 0x0000000600097c24 */ /* 0x010fca000f8e02ff */
[----:B------:R-:W-:Y:S01]  /*0110*/  STG.E desc[UR4][R6.64], R9 ;  /* 0x0000000906007986 */ /* 0x000fe2000c101904 */
[----:B------:R-:W-:Y:S05]  /*0120*/  EXIT ;  /* 0x000000000000794d */ /* 0x000fea0003800000 */
.L_x_8:
        /* <DEDUP_REMOVED lines=13> */
.L_x_11:


//--------------------- .nv.shared._Z6kernelPhiPj --------------------------
	.section	.nv.shared._Z6kernelPhiPj,"aw",@nobits
	.sectionflags	@""
	.align	4
.nv.shared._Z6kernelPhiPj:
	.zero		2048


//--------------------- .nv.shared.reserved.0     --------------------------
	.section	.nv.shared.reserved.0,"aw",@nobits
	.weak		__nv_reservedSMEM_offset_0_alias
	.size		__nv_reservedSMEM_offset_0_alias, 0, 64
	.other		__nv_reservedSMEM_offset_0_alias,@"STO_CUDA_RESERVED_SHARED STV_DEFAULT"
__nv_reservedSMEM_offset_0_alias:
	.zero		0
	.zero		64


//--------------------- .nv.constant0._Z6kernelPhiPj --------------------------
	.section	.nv.constant0._Z6kernelPhiPj,"a",@progbits
	.sectionflags	@""
	.align	4
.nv.constant0._Z6kernelPhiPj:
	.zero		920


//--------------------- .nv.constant0._Z9matrixAddPPiS0_S0_ --------------------------
	.section	.nv.constant0._Z9matrixAddPPiS0_S0_,"a",@progbits
	.sectionflags	@""
	.align	4
.nv.constant0._Z9matrixAddPPiS0_S0_:
	.zero		920


//--------------------- .nv.constant0._Z9vectorAddPiS_S_ --------------------------
	.section	.nv.constant0._Z9vectorAddPiS_S_,"a",@progbits
	.sectionflags	@""
	.align	4
.nv.constant0._Z9vectorAddPiS_S_:
	.zero		920


//--------------------- SYMBOLS --------------------------

	.type		.nv.reservedSmem.offset0,@object
	.size		.nv.reservedSmem.offset0,0x4
	.type		.nv.reservedSmem.cap,@object
	.size		.nv.reservedSmem.cap,0x4
